//
// Generated by NVIDIA NVVM Compiler
//
// Compiler Build ID: CL-36424714
// Cuda compilation tools, release 13.0, V13.0.88
// Based on NVVM 20.0.0
//

.version 9.0
.target sm_100
.address_size 64

	// .globl	_Z21CalculateDisplacementP6RunnerPb

.visible .entry _Z21CalculateDisplacementP6RunnerPb(
	.param .u64 .ptr .align 1 _Z21CalculateDisplacementP6RunnerPb_param_0,
	.param .u64 .ptr .align 1 _Z21CalculateDisplacementP6RunnerPb_param_1
)
{
	.reg .pred 	%p<4>;
	.reg .b16 	%rs<2>;
	.reg .b32 	%r<13>;
	.reg .b64 	%rd<8>;

	ld.param.u64 	%rd3, [_Z21CalculateDisplacementP6RunnerPb_param_0];
	ld.param.u64 	%rd4, [_Z21CalculateDisplacementP6RunnerPb_param_1];
	mov.u32 	%r6, %ctaid.x;
	mov.u32 	%r1, %ntid.x;
	mov.u32 	%r7, %tid.x;
	mad.lo.s32 	%r12, %r6, %r1, %r7;
	setp.gt.s32 	%p1, %r12, 99;
	@%p1 bra 	$L__BB0_5;
	cvta.to.global.u64 	%rd5, %rd3;
	mul.wide.s32 	%rd6, %r12, 12;
	add.s64 	%rd7, %rd5, %rd6;
	add.s64 	%rd1, %rd7, 4;
	mov.u32 	%r8, %nctaid.x;
	mul.lo.s32 	%r3, %r1, %r8;
	cvta.to.global.u64 	%rd2, %rd4;
$L__BB0_2:
	ld.global.u32 	%r9, [%rd1];
	ld.global.u32 	%r10, [%rd1+4];
	add.s32 	%r11, %r10, %r9;
	st.global.u32 	[%rd1+4], %r11;
	setp.lt.s32 	%p2, %r11, 100;
	@%p2 bra 	$L__BB0_4;
	mov.b16 	%rs1, 1;
	st.global.u8 	[%rd2], %rs1;
$L__BB0_4:
	add.s32 	%r12, %r12, %r3;
	setp.lt.s32 	%p3, %r12, 100;
	@%p3 bra 	$L__BB0_2;
$L__BB0_5:
	ret;

}


// ===== COMPILED SASS (sm_100) =====

	.target	sm_100

	.elftype	@"ET_EXEC"


//--------------------- .note.nv.tkinfo           --------------------------
	.section	.note.nv.tkinfo,"",@"SHT_NOTE"
	.sectionflags	@"SHF_NOTE_NV_TKINFO"
	.tkinfo
        /*0018*/ 	.word	0x00000002
        /*0030*/ 	.string	""
        /*0030*/ 	.string	"ptxas"
        /*0030*/ 	.string	"Cuda compilation tools, release 13.0, V13.0.88"
        /*0030*/ 	.string	"Build cuda_13.0.r13.0/compiler.36424714_0"
        /*0030*/ 	.string	"-arch sm_100 -m 64 "



//--------------------- .note.nv.cuinfo           --------------------------
	.section	.note.nv.cuinfo,"",@"SHT_NOTE"
	.sectionflags	@"SHF_NOTE_NV_CUINFO"
        /*0018*/ 	.short	0x0002
        /*001a*/ 	.short	0x0064
        /*001c*/ 	.short	0x0082
	.zero		2


//--------------------- .nv.info                  --------------------------
	.section	.nv.info,"",@"SHT_CUDA_INFO"
	.align	4


	//----- nvinfo : EIATTR_REGCOUNT
	.align		4
        /*0000*/ 	.byte	0x04, 0x2f
        /*0002*/ 	.short	(.L_1 - .L_0)
	.align		4
.L_0:
        /*0004*/ 	.word	index@(_Z21CalculateDisplacementP6RunnerPb)
        /*0008*/ 	.word	0x0000000c


	//----- nvinfo : EIATTR_FRAME_SIZE
	.align		4
.L_1:
        /*000c*/ 	.byte	0x04, 0x11
        /*000e*/ 	.short	(.L_3 - .L_2)
	.align		4
.L_2:
        /*0010*/ 	.word	index@(_Z21CalculateDisplacementP6RunnerPb)
        /*0014*/ 	.word	0x00000000


	//----- nvinfo : EIATTR_MIN_STACK_SIZE
	.align		4
.L_3:
        /*0018*/ 	.byte	0x04, 0x12
        /*001a*/ 	.short	(.L_5 - .L_4)
	.align		4
.L_4:
        /*001c*/ 	.word	index@(_Z21CalculateDisplacementP6RunnerPb)
        /*0020*/ 	.word	0x00000000
.L_5:


//--------------------- .nv.compat                --------------------------
	.section	.nv.compat,"",@"SHT_CUDA_COMPAT_INFO"
	.align	4
        /*0000*/ 	.byte	0x02, 0x09, 0x00, 0x00, 0x02, 0x02, 0x01, 0x00, 0x02, 0x05, 0x05, 0x00, 0x03, 0x07, 0x01, 0x01
        /*0010*/ 	.byte	0x02, 0x03, 0x00, 0x00, 0x02, 0x06, 0x01, 0x00, 0x04, 0x0b, 0x08, 0x00, 0x09, 0x00, 0x00, 0x00
        /*0020*/ 	.byte	0x00, 0x00, 0x00, 0x00


//--------------------- .nv.info._Z21CalculateDisplacementP6RunnerPb --------------------------
	.section	.nv.info._Z21CalculateDisplacementP6RunnerPb,"",@"SHT_CUDA_INFO"
	.sectionflags	@""
	.align	4


	//----- nvinfo : EIATTR_CUDA_API_VERSION
	.align		4
        /*0000*/ 	.byte	0x04, 0x37
        /*0002*/ 	.short	(.L_7 - .L_6)
.L_6:
        /*0004*/ 	.word	0x00000082


	//----- nvinfo : EIATTR_KPARAM_INFO
	.align		4
.L_7:
        /*0008*/ 	.byte	0x04, 0x17
        /*000a*/ 	.short	(.L_9 - .L_8)
.L_8:
        /*000c*/ 	.word	0x00000000
        /*0010*/ 	.short	0x0001
        /*0012*/ 	.short	0x0008
        /*0014*/ 	.byte	0x00, 0xf5, 0x21, 0x00


	//----- nvinfo : EIATTR_KPARAM_INFO
	.align		4
.L_9:
        /*0018*/ 	.byte	0x04, 0x17
        /*001a*/ 	.short	(.L_11 - .L_10)
.L_10:
        /*001c*/ 	.word	0x00000000
        /*0020*/ 	.short	0x0000
        /*0022*/ 	.short	0x0000
        /*0024*/ 	.byte	0x00, 0xf5, 0x21, 0x00


	//----- nvinfo : EIATTR_SPARSE_MMA_MASK
	.align		4
.L_11:
        /*0028*/ 	.byte	0x03, 0x50
        /*002a*/ 	.short	0x0000


	//----- nvinfo : EIATTR_MAXREG_COUNT
	.align		4
        /*002c*/ 	.byte	0x03, 0x1b
        /*002e*/ 	.short	0x00ff


	//----- nvinfo : EIATTR_MERCURY_ISA_VERSION
	.align		4
        /*0030*/ 	.byte	0x03, 0x5f
        /*0032*/ 	.short	0x0101


	//----- nvinfo : EIATTR_VRC_CTA_INIT_COUNT
	.align		4
        /*0034*/ 	.byte	0x02, 0x4a
	.zero		1
	.zero		1


	//----- nvinfo : EIATTR_EXIT_INSTR_OFFSETS
	.align		4
        /*0038*/ 	.byte	0x04, 0x1c
        /*003a*/ 	.short	(.L_13 - .L_12)


	//   ....[0]....
.L_12:
        /*003c*/ 	.word	0x00000060


	//   ....[1]....
        /*0040*/ 	.word	0x00000170


	//----- nvinfo : EIATTR_CRS_STACK_SIZE
	.align		4
.L_13:
        /*0044*/ 	.byte	0x04, 0x1e
        /*0046*/ 	.short	(.L_15 - .L_14)
.L_14:
        /*0048*/ 	.word	0x00000000


	//----- nvinfo : EIATTR_CBANK_PARAM_SIZE
	.align		4
.L_15:
        /*004c*/ 	.byte	0x03, 0x19
        /*004e*/ 	.short	0x0010


	//----- nvinfo : EIATTR_PARAM_CBANK
	.align		4
        /*0050*/ 	.byte	0x04, 0x0a
        /*0052*/ 	.short	(.L_17 - .L_16)
	.align		4
.L_16:
        /*0054*/ 	.word	index@(.nv.constant0._Z21CalculateDisplacementP6RunnerPb)
        /*0058*/ 	.short	0x0380
        /*005a*/ 	.short	0x0010


	//----- nvinfo : EIATTR_SW_WAR
	.align		4
.L_17:
        /*005c*/ 	.byte	0x04, 0x36
        /*005e*/ 	.short	(.L_19 - .L_18)
.L_18:
        /*0060*/ 	.word	0x00000008
.L_19:


//--------------------- .nv.callgraph             --------------------------
	.section	.nv.callgraph,"",@"SHT_CUDA_CALLGRAPH"
	.align	4
	.sectionentsize	8
	.align		4
        /*0000*/ 	.word	0x00000000
	.align		4
        /*0004*/ 	.word	0xffffffff
	.align		4
        /*0008*/ 	.word	0x00000000
	.align		4
        /*000c*/ 	.word	0xfffffffe
	.align		4
        /*0010*/ 	.word	0x00000000
	.align		4
        /*0014*/ 	.word	0xfffffffd
	.align		4
        /*0018*/ 	.word	0x00000000
	.align		4
        /*001c*/ 	.word	0xfffffffc


//--------------------- .text._Z21CalculateDisplacementP6RunnerPb --------------------------
	.section	.text._Z21CalculateDisplacementP6RunnerPb,"ax",@progbits
	.align	128
        .global         _Z21CalculateDisplacementP6RunnerPb
        .type           _Z21CalculateDisplacementP6RunnerPb,@function
        .size           _Z21CalculateDisplacementP6RunnerPb,(.L_x_2 - _Z21CalculateDisplacementP6RunnerPb)
        .other          _Z21CalculateDisplacementP6RunnerPb,@"STO_CUDA_ENTRY STV_DEFAULT"
_Z21CalculateDisplacementP6RunnerPb:
.text._Z21CalculateDisplacementP6RunnerPb:
[----:B------:R-:W-:Y:S01]  /*0000*/  LDC R1, c[0x0][0x37c] ;  /* 0x0000df00ff017b82 */ /* 0x000fe20000000800 */
[----:B------:R-:W0:Y:S07]  /*0010*/  S2R R0, SR_TID.X ;  /* 0x0000000000007919 */ /* 0x000e2e0000002100 */
[----:B------:R-:W0:Y:S08]  /*0020*/  S2UR UR4, SR_CTAID.X ;  /* 0x00000000000479c3 */ /* 0x000e300000002500 */
[----:B------:R-:W0:Y:S02]  /*0030*/  LDC R7, c[0x0][0x360] ;  /* 0x0000d800ff077b82 */ /* 0x000e240000000800 */
[----:B0-----:R-:W-:-:S05]  /*0040*/  IMAD R0, R7, UR4, R0 ;  /* 0x0000000407007c24 */ /* 0x001fca000f8e0200 */
[----:B------:R-:W-:-:S13]  /*0050*/  ISETP.GT.AND P0, PT, R0, 0x63, PT ;  /* 0x000000630000780c */ /* 0x000fda0003f04270 */
[----:B------:R-:W-:Y:S05]  /*0060*/  @P0 EXIT ;  /* 0x000000000000094d */ /* 0x000fea0003800000 */
[----:B------:R-:W0:Y:S01]  /*0070*/  LDC.64 R2, c[0x0][0x380] ;  /* 0x0000e000ff027b82 */ /* 0x000e220000000a00 */
[----:B------:R-:W1:Y:S01]  /*0080*/  LDCU UR4, c[0x0][0x370] ;  /* 0x00006e00ff0477ac */ /* 0x000e620008000800 */
[----:B------:R-:W2:Y:S01]  /*0090*/  LDCU.64 UR6, c[0x0][0x358] ;  /* 0x00006b00ff0677ac */ /* 0x000ea20008000a00 */
[----:B-1----:R-:W-:Y:S02]  /*00a0*/  IMAD R7, R7, UR4, RZ ;  /* 0x0000000407077c24 */ /* 0x002fe4000f8e02ff */
[----:B0-2---:R-:W-:-:S07]  /*00b0*/  IMAD.WIDE R4, R0, 0xc, R2 ;  /* 0x0000000c00047825 */ /* 0x005fce00078e0202 */
.L_x_0:
[----:B------:R-:W2:Y:S04]  /*00c0*/  LDG.E R2, desc[UR6][R4.64+0x4] ;  /* 0x0000040604027981 */ /* 0x000ea8000c1e1900 */
[----:B------:R-:W2:Y:S01]  /*00d0*/  LDG.E R3, desc[UR6][R4.64+0x8] ;  /* 0x0000080604037981 */ /* 0x000ea2000c1e1900 */
[----:B------:R-:W-:Y:S01]  /*00e0*/  HFMA2 R6, -RZ, RZ, 0, 5.9604644775390625e-08 ;  /* 0x00000001ff067431 */ /* 0x000fe200000001ff */
[----:B------:R-:W-:Y:S02]  /*00f0*/  IADD3 R0, PT, PT, R7, R0, RZ ;  /* 0x0000000007007210 */ /* 0x000fe40007ffe0ff */
[----:B--2---:R-:W-:-:S04]  /*0100*/  IADD3 R9, PT, PT, R2, R3, RZ ;  /* 0x0000000302097210 */ /* 0x004fc80007ffe0ff */
[----:B------:R-:W-:Y:S01]  /*0110*/  ISETP.GE.AND P0, PT, R9, 0x64, PT ;  /* 0x000000640900780c */ /* 0x000fe20003f06270 */
[----:B------:R0:W-:-:S12]  /*0120*/  STG.E desc[UR6][R4.64+0x8], R9 ;  /* 0x0000080904007986 */ /* 0x0001d8000c101906 */
[----:B------:R-:W1:Y:S02]  /*0130*/  @P0 LDC.64 R2, c[0x0][0x388] ;  /* 0x0000e200ff020b82 */ /* 0x000e640000000a00 */
[----:B-1----:R0:W-:Y:S01]  /*0140*/  @P0 STG.E.U8 desc[UR6][R2.64], R6 ;  /* 0x0000000602000986 */ /* 0x0021e2000c101106 */
[----:B------:R-:W-:-:S13]  /*0150*/  ISETP.GE.AND P0, PT, R0, 0x64, PT ;  /* 0x000000640000780c */ /* 0x000fda0003f06270 */
[----:B0-----:R-:W-:Y:S05]  /*0160*/  @!P0 BRA `(.L_x_0) ;  /* 0xfffffffc00d48947 */ /* 0x001fea000383ffff */
[----:B------:R-:W-:Y:S05]  /*0170*/  EXIT ;  /* 0x000000000000794d */ /* 0x000fea0003800000 */
.L_x_1:
[----:B------:R-:W-:-:S00]  /*0180*/  BRA `(.L_x_1) ;  /* 0xfffffffc00fc7947 */ /* 0x000fc0000383ffff */
[----:B------:R-:W-:-:S00]  /*0190*/  NOP ;  /* 0x0000000000007918 */ /* 0x000fc00000000000 */
        /* <DEDUP_REMOVED lines=14> */
.L_x_2:


//--------------------- .nv.shared.reserved.0     --------------------------
	.section	.nv.shared.reserved.0,"aw",@nobits
	.weak		__nv_reservedSMEM_offset_0_alias
	.size		__nv_reservedSMEM_offset_0_alias, 0, 64
	.other		__nv_reservedSMEM_offset_0_alias,@"STO_CUDA_RESERVED_SHARED STV_DEFAULT"
__nv_reservedSMEM_offset_0_alias:
	.zero		0
	.zero		64


//--------------------- .nv.constant0._Z21CalculateDisplacementP6RunnerPb --------------------------
	.section	.nv.constant0._Z21CalculateDisplacementP6RunnerPb,"a",@progbits
	.sectionflags	@""
	.align	4
.nv.constant0._Z21CalculateDisplacementP6RunnerPb:
	.zero		912


//--------------------- SYMBOLS --------------------------

	.type		.nv.reservedSmem.offset0,@object
	.size		.nv.reservedSmem.offset0,0x4
